//
// Generated by NVIDIA NVVM Compiler
//
// Compiler Build ID: CL-36424714
// Cuda compilation tools, release 13.0, V13.0.88
// Based on NVVM 20.0.0
//

.version 9.0
.target sm_100
.address_size 64

	// .globl	_Z17soft_equal_kernelPbPdS0_dd

.visible .entry _Z17soft_equal_kernelPbPdS0_dd(
	.param .u64 .ptr .align 1 _Z17soft_equal_kernelPbPdS0_dd_param_0,
	.param .u64 .ptr .align 1 _Z17soft_equal_kernelPbPdS0_dd_param_1,
	.param .u64 .ptr .align 1 _Z17soft_equal_kernelPbPdS0_dd_param_2,
	.param .f64 _Z17soft_equal_kernelPbPdS0_dd_param_3,
	.param .f64 _Z17soft_equal_kernelPbPdS0_dd_param_4
)
{
	.reg .pred 	%p<15>;
	.reg .b16 	%rs<7>;
	.reg .b32 	%r<5>;
	.reg .b64 	%rd<12>;
	.reg .b64 	%fd<11>;

	ld.param.u64 	%rd1, [_Z17soft_equal_kernelPbPdS0_dd_param_0];
	ld.param.u64 	%rd2, [_Z17soft_equal_kernelPbPdS0_dd_param_1];
	ld.param.u64 	%rd3, [_Z17soft_equal_kernelPbPdS0_dd_param_2];
	ld.param.f64 	%fd5, [_Z17soft_equal_kernelPbPdS0_dd_param_3];
	ld.param.f64 	%fd6, [_Z17soft_equal_kernelPbPdS0_dd_param_4];
	cvta.to.global.u64 	%rd4, %rd3;
	cvta.to.global.u64 	%rd5, %rd2;
	mov.u32 	%r1, %tid.x;
	mul.wide.u32 	%rd6, %r1, 8;
	add.s64 	%rd7, %rd5, %rd6;
	ld.global.f64 	%fd1, [%rd7];
	add.s64 	%rd8, %rd4, %rd6;
	ld.global.f64 	%fd2, [%rd8];
	abs.f64 	%fd3, %fd1;
	sub.f64 	%fd7, %fd2, %fd1;
	abs.f64 	%fd8, %fd7;
	mul.f64 	%fd9, %fd6, %fd3;
	setp.lt.f64 	%p3, %fd8, %fd9;
	mov.b16 	%rs6, 1;
	@%p3 bra 	$L__BB0_6;
	abs.f64 	%fd10, %fd2;
	setp.lt.f64 	%p4, %fd3, %fd5;
	setp.lt.f64 	%p5, %fd10, %fd6;
	and.pred  	%p6, %p4, %p5;
	@%p6 bra 	$L__BB0_6;
	setp.lt.f64 	%p7, %fd10, %fd5;
	setp.lt.f64 	%p8, %fd3, %fd6;
	and.pred  	%p9, %p8, %p7;
	@%p9 bra 	$L__BB0_6;
	setp.neu.f64 	%p11, %fd3, 0d7FF0000000000000;
	setp.neu.f64 	%p12, %fd10, 0d7FF0000000000000;
	or.pred  	%p13, %p11, %p12;
	mov.pred 	%p14, 0;
	@%p13 bra 	$L__BB0_5;
	{
	.reg .b32 %temp; 
	mov.b64 	{%temp, %r2}, %fd1;
	}
	{
	.reg .b32 %temp; 
	mov.b64 	{%temp, %r3}, %fd2;
	}
	xor.b32  	%r4, %r3, %r2;
	setp.gt.s32 	%p14, %r4, -1;
$L__BB0_5:
	selp.u16 	%rs6, 1, 0, %p14;
$L__BB0_6:
	cvt.u64.u32 	%rd9, %r1;
	cvta.to.global.u64 	%rd10, %rd1;
	add.s64 	%rd11, %rd10, %rd9;
	st.global.u8 	[%rd11], %rs6;
	ret;

}


// ===== COMPILED SASS (sm_100) =====

	.target	sm_100

	.elftype	@"ET_EXEC"


//--------------------- .note.nv.tkinfo           --------------------------
	.section	.note.nv.tkinfo,"",@"SHT_NOTE"
	.sectionflags	@"SHF_NOTE_NV_TKINFO"
	.tkinfo
        /*0018*/ 	.word	0x00000002
        /*0030*/ 	.string	""
        /*0030*/ 	.string	"ptxas"
        /*0030*/ 	.string	"Cuda compilation tools, release 13.0, V13.0.88"
        /*0030*/ 	.string	"Build cuda_13.0.r13.0/compiler.36424714_0"
        /*0030*/ 	.string	"-arch sm_100 -m 64 "



//--------------------- .note.nv.cuinfo           --------------------------
	.section	.note.nv.cuinfo,"",@"SHT_NOTE"
	.sectionflags	@"SHF_NOTE_NV_CUINFO"
        /*0018*/ 	.short	0x0002
        /*001a*/ 	.short	0x0064
        /*001c*/ 	.short	0x0082
	.zero		2


//--------------------- .nv.info                  --------------------------
	.section	.nv.info,"",@"SHT_CUDA_INFO"
	.align	4


	//----- nvinfo : EIATTR_REGCOUNT
	.align		4
        /*0000*/ 	.byte	0x04, 0x2f
        /*0002*/ 	.short	(.L_1 - .L_0)
	.align		4
.L_0:
        /*0004*/ 	.word	index@(_Z17soft_equal_kernelPbPdS0_dd)
        /*0008*/ 	.word	0x0000000e


	//----- nvinfo : EIATTR_FRAME_SIZE
	.align		4
.L_1:
        /*000c*/ 	.byte	0x04, 0x11
        /*000e*/ 	.short	(.L_3 - .L_2)
	.align		4
.L_2:
        /*0010*/ 	.word	index@(_Z17soft_equal_kernelPbPdS0_dd)
        /*0014*/ 	.word	0x00000000


	//----- nvinfo : EIATTR_MIN_STACK_SIZE
	.align		4
.L_3:
        /*0018*/ 	.byte	0x04, 0x12
        /*001a*/ 	.short	(.L_5 - .L_4)
	.align		4
.L_4:
        /*001c*/ 	.word	index@(_Z17soft_equal_kernelPbPdS0_dd)
        /*0020*/ 	.word	0x00000000
.L_5:


//--------------------- .nv.compat                --------------------------
	.section	.nv.compat,"",@"SHT_CUDA_COMPAT_INFO"
	.align	4
        /*0000*/ 	.byte	0x02, 0x09, 0x00, 0x00, 0x02, 0x02, 0x01, 0x00, 0x02, 0x05, 0x05, 0x00, 0x03, 0x07, 0x01, 0x01
        /*0010*/ 	.byte	0x02, 0x03, 0x00, 0x00, 0x02, 0x06, 0x01, 0x00, 0x04, 0x0b, 0x08, 0x00, 0x01, 0x00, 0x00, 0x00
        /*0020*/ 	.byte	0x00, 0x00, 0x00, 0x00


//--------------------- .nv.info._Z17soft_equal_kernelPbPdS0_dd --------------------------
	.section	.nv.info._Z17soft_equal_kernelPbPdS0_dd,"",@"SHT_CUDA_INFO"
	.sectionflags	@""
	.align	4


	//----- nvinfo : EIATTR_CUDA_API_VERSION
	.align		4
        /*0000*/ 	.byte	0x04, 0x37
        /*0002*/ 	.short	(.L_7 - .L_6)
.L_6:
        /*0004*/ 	.word	0x00000082


	//----- nvinfo : EIATTR_KPARAM_INFO
	.align		4
.L_7:
        /*0008*/ 	.byte	0x04, 0x17
        /*000a*/ 	.short	(.L_9 - .L_8)
.L_8:
        /*000c*/ 	.word	0x00000000
        /*0010*/ 	.short	0x0004
        /*0012*/ 	.short	0x0020
        /*0014*/ 	.byte	0x00, 0xf0, 0x21, 0x00


	//----- nvinfo : EIATTR_KPARAM_INFO
	.align		4
.L_9:
        /*0018*/ 	.byte	0x04, 0x17
        /*001a*/ 	.short	(.L_11 - .L_10)
.L_10:
        /*001c*/ 	.word	0x00000000
        /*0020*/ 	.short	0x0003
        /*0022*/ 	.short	0x0018
        /*0024*/ 	.byte	0x00, 0xf0, 0x21, 0x00


	//----- nvinfo : EIATTR_KPARAM_INFO
	.align		4
.L_11:
        /*0028*/ 	.byte	0x04, 0x17
        /*002a*/ 	.short	(.L_13 - .L_12)
.L_12:
        /*002c*/ 	.word	0x00000000
        /*0030*/ 	.short	0x0002
        /*0032*/ 	.short	0x0010
        /*0034*/ 	.byte	0x00, 0xf5, 0x21, 0x00


	//----- nvinfo : EIATTR_KPARAM_INFO
	.align		4
.L_13:
        /*0038*/ 	.byte	0x04, 0x17
        /*003a*/ 	.short	(.L_15 - .L_14)
.L_14:
        /*003c*/ 	.word	0x00000000
        /*0040*/ 	.short	0x0001
        /*0042*/ 	.short	0x0008
        /*0044*/ 	.byte	0x00, 0xf5, 0x21, 0x00


	//----- nvinfo : EIATTR_KPARAM_INFO
	.align		4
.L_15:
        /*0048*/ 	.byte	0x04, 0x17
        /*004a*/ 	.short	(.L_17 - .L_16)
.L_16:
        /*004c*/ 	.word	0x00000000
        /*0050*/ 	.short	0x0000
        /*0052*/ 	.short	0x0000
        /*0054*/ 	.byte	0x00, 0xf5, 0x21, 0x00


	//----- nvinfo : EIATTR_SPARSE_MMA_MASK
	.align		4
.L_17:
        /*0058*/ 	.byte	0x03, 0x50
        /*005a*/ 	.short	0x0000


	//----- nvinfo : EIATTR_MAXREG_COUNT
	.align		4
        /*005c*/ 	.byte	0x03, 0x1b
        /*005e*/ 	.short	0x00ff


	//----- nvinfo : EIATTR_MERCURY_ISA_VERSION
	.align		4
        /*0060*/ 	.byte	0x03, 0x5f
        /*0062*/ 	.short	0x0101


	//----- nvinfo : EIATTR_VRC_CTA_INIT_COUNT
	.align		4
        /*0064*/ 	.byte	0x02, 0x4a
	.zero		1
	.zero		1


	//----- nvinfo : EIATTR_EXIT_INSTR_OFFSETS
	.align		4
        /*0068*/ 	.byte	0x04, 0x1c
        /*006a*/ 	.short	(.L_19 - .L_18)


	//   ....[0]....
.L_18:
        /*006c*/ 	.word	0x00000210


	//----- nvinfo : EIATTR_CRS_STACK_SIZE
	.align		4
.L_19:
        /*0070*/ 	.byte	0x04, 0x1e
        /*0072*/ 	.short	(.L_21 - .L_20)
.L_20:
        /*0074*/ 	.word	0x00000000


	//----- nvinfo : EIATTR_CBANK_PARAM_SIZE
	.align		4
.L_21:
        /*0078*/ 	.byte	0x03, 0x19
        /*007a*/ 	.short	0x0028


	//----- nvinfo : EIATTR_PARAM_CBANK
	.align		4
        /*007c*/ 	.byte	0x04, 0x0a
        /*007e*/ 	.short	(.L_23 - .L_22)
	.align		4
.L_22:
        /*0080*/ 	.word	index@(.nv.constant0._Z17soft_equal_kernelPbPdS0_dd)
        /*0084*/ 	.short	0x0380
        /*0086*/ 	.short	0x0028


	//----- nvinfo : EIATTR_SW_WAR
	.align		4
.L_23:
        /*0088*/ 	.byte	0x04, 0x36
        /*008a*/ 	.short	(.L_25 - .L_24)
.L_24:
        /*008c*/ 	.word	0x00000008
.L_25:


//--------------------- .nv.callgraph             --------------------------
	.section	.nv.callgraph,"",@"SHT_CUDA_CALLGRAPH"
	.align	4
	.sectionentsize	8
	.align		4
        /*0000*/ 	.word	0x00000000
	.align		4
        /*0004*/ 	.word	0xffffffff
	.align		4
        /*0008*/ 	.word	0x00000000
	.align		4
        /*000c*/ 	.word	0xfffffffe
	.align		4
        /*0010*/ 	.word	0x00000000
	.align		4
        /*0014*/ 	.word	0xfffffffd
	.align		4
        /*0018*/ 	.word	0x00000000
	.align		4
        /*001c*/ 	.word	0xfffffffc


//--------------------- .text._Z17soft_equal_kernelPbPdS0_dd --------------------------
	.section	.text._Z17soft_equal_kernelPbPdS0_dd,"ax",@progbits
	.align	128
        .global         _Z17soft_equal_kernelPbPdS0_dd
        .type           _Z17soft_equal_kernelPbPdS0_dd,@function
        .size           _Z17soft_equal_kernelPbPdS0_dd,(.L_x_3 - _Z17soft_equal_kernelPbPdS0_dd)
        .other          _Z17soft_equal_kernelPbPdS0_dd,@"STO_CUDA_ENTRY STV_DEFAULT"
_Z17soft_equal_kernelPbPdS0_dd:
.text._Z17soft_equal_kernelPbPdS0_dd:
[----:B------:R-:W-:Y:S01]  /*0000*/  LDC R1, c[0x0][0x37c] ;  /* 0x0000df00ff017b82 */ /* 0x000fe20000000800 */
[----:B------:R-:W0:Y:S07]  /*0010*/  S2R R11, SR_TID.X ;  /* 0x00000000000b7919 */ /* 0x000e2e0000002100 */
[----:B------:R-:W0:Y:S01]  /*0020*/  LDC.64 R2, c[0x0][0x388] ;  /* 0x0000e200ff027b82 */ /* 0x000e220000000a00 */
[----:B------:R-:W1:Y:S01]  /*0030*/  LDCU.64 UR4, c[0x0][0x358] ;  /* 0x00006b00ff0477ac */ /* 0x000e620008000a00 */
[----:B------:R-:W2:Y:S06]  /*0040*/  LDCU.64 UR6, c[0x0][0x3a0] ;  /* 0x00007400ff0677ac */ /* 0x000eac0008000a00 */
[----:B------:R-:W3:Y:S01]  /*0050*/  LDC.64 R4, c[0x0][0x390] ;  /* 0x0000e400ff047b82 */ /* 0x000ee20000000a00 */
[----:B0-----:R-:W-:-:S04]  /*0060*/  IMAD.WIDE.U32 R2, R11, 0x8, R2 ;  /* 0x000000080b027825 */ /* 0x001fc800078e0002 */
[----:B---3--:R-:W-:Y:S02]  /*0070*/  IMAD.WIDE.U32 R4, R11, 0x8, R4 ;  /* 0x000000080b047825 */ /* 0x008fe400078e0004 */
[----:B-1----:R-:W2:Y:S04]  /*0080*/  LDG.E.64 R2, desc[UR4][R2.64] ;  /* 0x0000000402027981 */ /* 0x002ea8000c1e1b00 */
[----:B------:R-:W3:Y:S01]  /*0090*/  LDG.E.64 R4, desc[UR4][R4.64] ;  /* 0x0000000404047981 */ /* 0x000ee2000c1e1b00 */
[----:B------:R-:W-:Y:S01]  /*00a0*/  BSSY.RECONVERGENT B0, `(.L_x_0) ;  /* 0x0000012000007945 */ /* 0x000fe20003800200 */
[----:B------:R-:W-:Y:S01]  /*00b0*/  IMAD.MOV.U32 R0, RZ, RZ, 0x1 ;  /* 0x00000001ff007424 */ /* 0x000fe200078e00ff */
[C---:B--2---:R-:W-:Y:S02]  /*00c0*/  DMUL R8, |R2|.reuse, UR6 ;  /* 0x0000000602087c28 */ /* 0x044fe40008000200 */
[----:B---3--:R-:W-:-:S08]  /*00d0*/  DADD R6, -R2, R4 ;  /* 0x0000000002067229 */ /* 0x008fd00000000104 */
[----:B------:R-:W-:-:S14]  /*00e0*/  DSETP.GEU.AND P0, PT, |R6|, R8, PT ;  /* 0x000000080600722a */ /* 0x000fdc0003f0e200 */
[----:B------:R-:W-:Y:S05]  /*00f0*/  @!P0 BRA `(.L_x_1) ;  /* 0x0000000000308947 */ /* 0x000fea0003800000 */
[----:B------:R-:W0:Y:S01]  /*0100*/  LDCU.64 UR8, c[0x0][0x398] ;  /* 0x00007300ff0877ac */ /* 0x000e220008000a00 */
[C---:B------:R-:W-:Y:S02]  /*0110*/  DSETP.GEU.AND P0, PT, |R4|.reuse, UR6, PT ;  /* 0x0000000604007e2a */ /* 0x040fe4000bf0e200 */
[----:B0-----:R-:W-:-:S04]  /*0120*/  DSETP.GEU.AND P1, PT, |R4|, UR8, PT ;  /* 0x0000000804007e2a */ /* 0x001fc8000bf2e200 */
[C---:B------:R-:W-:Y:S02]  /*0130*/  DSETP.LT.AND P0, PT, |R2|.reuse, UR8, !P0 ;  /* 0x0000000802007e2a */ /* 0x040fe4000c701200 */
[----:B------:R-:W-:-:S06]  /*0140*/  DSETP.LT.AND P1, PT, |R2|, UR6, !P1 ;  /* 0x0000000602007e2a */ /* 0x000fcc000cf21200 */
[----:B------:R-:W-:-:S13]  /*0150*/  PLOP3.LUT P0, PT, P0, P1, PT, 0xf8, 0x8f ;  /* 0x00000000008f781c */ /* 0x000fda0000703f70 */
[----:B------:R-:W-:Y:S05]  /*0160*/  @P0 BRA `(.L_x_1) ;  /* 0x0000000000140947 */ /* 0x000fea0003800000 */
[----:B------:R-:W-:-:S06]  /*0170*/  DSETP.NEU.AND P0, PT, |R4|, +INF , PT ;  /* 0x7ff000000400742a */ /* 0x000fcc0003f0d200 */
[----:B------:R-:W-:-:S14]  /*0180*/  DSETP.NEU.OR P0, PT, |R2|, +INF , P0 ;  /* 0x7ff000000200742a */ /* 0x000fdc000070d600 */
[----:B------:R-:W-:-:S04]  /*0190*/  @!P0 LOP3.LUT R2, R5, R3, RZ, 0x3c, !PT ;  /* 0x0000000305028212 */ /* 0x000fc800078e3cff */
[----:B------:R-:W-:-:S04]  /*01a0*/  ISETP.GT.AND P0, PT, R2, -0x1, !P0 ;  /* 0xffffffff0200780c */ /* 0x000fc80004704270 */
[----:B------:R-:W-:-:S09]  /*01b0*/  SEL R0, RZ, 0x1, !P0 ;  /* 0x00000001ff007807 */ /* 0x000fd20004000000 */
.L_x_1:
[----:B------:R-:W-:Y:S05]  /*01c0*/  BSYNC.RECONVERGENT B0 ;  /* 0x0000000000007941 */ /* 0x000fea0003800200 */
.L_x_0:
[----:B------:R-:W0:Y:S02]  /*01d0*/  LDCU.64 UR8, c[0x0][0x380] ;  /* 0x00007000ff0877ac */ /* 0x000e240008000a00 */
[----:B0-----:R-:W-:-:S05]  /*01e0*/  IADD3 R2, P0, PT, R11, UR8, RZ ;  /* 0x000000080b027c10 */ /* 0x001fca000ff1e0ff */
[----:B------:R-:W-:-:S05]  /*01f0*/  IMAD.X R3, RZ, RZ, UR9, P0 ;  /* 0x00000009ff037e24 */ /* 0x000fca00080e06ff */
[----:B------:R-:W-:Y:S01]  /*0200*/  STG.E.U8 desc[UR4][R2.64], R0 ;  /* 0x0000000002007986 */ /* 0x000fe2000c101104 */
[----:B------:R-:W-:Y:S05]  /*0210*/  EXIT ;  /* 0x000000000000794d */ /* 0x000fea0003800000 */
.L_x_2:
[----:B------:R-:W-:-:S00]  /*0220*/  BRA `(.L_x_2) ;  /* 0xfffffffc00fc7947 */ /* 0x000fc0000383ffff */
[----:B------:R-:W-:-:S00]  /*0230*/  NOP ;  /* 0x0000000000007918 */ /* 0x000fc00000000000 */
        /* <DEDUP_REMOVED lines=12> */
.L_x_3:


//--------------------- .nv.shared.reserved.0     --------------------------
	.section	.nv.shared.reserved.0,"aw",@nobits
	.weak		__nv_reservedSMEM_offset_0_alias
	.size		__nv_reservedSMEM_offset_0_alias, 0, 64
	.other		__nv_reservedSMEM_offset_0_alias,@"STO_CUDA_RESERVED_SHARED STV_DEFAULT"
__nv_reservedSMEM_offset_0_alias:
	.zero		0
	.zero		64


//--------------------- .nv.constant0._Z17soft_equal_kernelPbPdS0_dd --------------------------
	.section	.nv.constant0._Z17soft_equal_kernelPbPdS0_dd,"a",@progbits
	.sectionflags	@""
	.align	4
.nv.constant0._Z17soft_equal_kernelPbPdS0_dd:
	.zero		936


//--------------------- SYMBOLS --------------------------

	.type		.nv.reservedSmem.offset0,@object
	.size		.nv.reservedSmem.offset0,0x4
